//
// Generated by NVIDIA NVVM Compiler
//
// Compiler Build ID: CL-36424714
// Cuda compilation tools, release 13.0, V13.0.88
// Based on NVVM 20.0.0
//

.version 9.0
.target sm_100
.address_size 64

	// .globl	_Z7reduce1PfS_
// _ZZ7reduce1PfS_E3s_a has been demoted

.visible .entry _Z7reduce1PfS_(
	.param .u64 .ptr .align 1 _Z7reduce1PfS__param_0,
	.param .u64 .ptr .align 1 _Z7reduce1PfS__param_1
)
{
	.reg .pred 	%p<5>;
	.reg .b32 	%r<24>;
	.reg .b32 	%f<6>;
	.reg .b64 	%rd<12>;
	// demoted variable
	.shared .align 4 .b8 _ZZ7reduce1PfS_E3s_a[1024];
	ld.param.u64 	%rd2, [_Z7reduce1PfS__param_0];
	ld.param.u64 	%rd1, [_Z7reduce1PfS__param_1];
	cvta.to.global.u64 	%rd3, %rd2;
	mov.u32 	%r1, %ctaid.x;
	mov.u32 	%r2, %ntid.x;
	mul.lo.s32 	%r6, %r1, %r2;
	cvt.u64.u32 	%rd4, %r6;
	mov.u32 	%r3, %tid.x;
	cvt.u64.u32 	%rd5, %r3;
	add.s64 	%rd6, %rd4, %rd5;
	shl.b64 	%rd7, %rd6, 2;
	add.s64 	%rd8, %rd3, %rd7;
	ld.global.f32 	%f1, [%rd8];
	shl.b32 	%r7, %r3, 2;
	mov.u32 	%r8, _ZZ7reduce1PfS_E3s_a;
	add.s32 	%r9, %r8, %r7;
	st.shared.f32 	[%r9], %f1;
	bar.sync 	0;
	setp.lt.u32 	%p1, %r2, 2;
	@%p1 bra 	$L__BB0_5;
	mov.b32 	%r23, 1;
$L__BB0_2:
	shl.b32 	%r5, %r23, 1;
	add.s32 	%r11, %r5, -1;
	not.b32 	%r12, %r5;
	and.b32  	%r13, %r12, %r11;
	popc.b32 	%r14, %r13;
	shr.u32 	%r15, %r2, %r14;
	setp.ge.u32 	%p2, %r3, %r15;
	@%p2 bra 	$L__BB0_4;
	mul.lo.s32 	%r16, %r5, %r3;
	add.s32 	%r17, %r16, %r23;
	shl.b32 	%r18, %r17, 2;
	add.s32 	%r20, %r8, %r18;
	ld.shared.f32 	%f2, [%r20];
	shl.b32 	%r21, %r16, 2;
	add.s32 	%r22, %r8, %r21;
	ld.shared.f32 	%f3, [%r22];
	add.f32 	%f4, %f2, %f3;
	st.shared.f32 	[%r22], %f4;
$L__BB0_4:
	bar.sync 	0;
	setp.lt.u32 	%p3, %r5, %r2;
	mov.u32 	%r23, %r5;
	@%p3 bra 	$L__BB0_2;
$L__BB0_5:
	setp.ne.s32 	%p4, %r3, 0;
	@%p4 bra 	$L__BB0_7;
	ld.shared.f32 	%f5, [_ZZ7reduce1PfS_E3s_a];
	cvta.to.global.u64 	%rd9, %rd1;
	mul.wide.u32 	%rd10, %r1, 4;
	add.s64 	%rd11, %rd9, %rd10;
	st.global.f32 	[%rd11], %f5;
$L__BB0_7:
	ret;

}


// ===== COMPILED SASS (sm_100) =====

	.target	sm_100

	.elftype	@"ET_EXEC"


//--------------------- .note.nv.tkinfo           --------------------------
	.section	.note.nv.tkinfo,"",@"SHT_NOTE"
	.sectionflags	@"SHF_NOTE_NV_TKINFO"
	.tkinfo
        /*0018*/ 	.word	0x00000002
        /*0030*/ 	.string	""
        /*0030*/ 	.string	"ptxas"
        /*0030*/ 	.string	"Cuda compilation tools, release 13.0, V13.0.88"
        /*0030*/ 	.string	"Build cuda_13.0.r13.0/compiler.36424714_0"
        /*0030*/ 	.string	"-arch sm_100 -m 64 "



//--------------------- .note.nv.cuinfo           --------------------------
	.section	.note.nv.cuinfo,"",@"SHT_NOTE"
	.sectionflags	@"SHF_NOTE_NV_CUINFO"
        /*0018*/ 	.short	0x0002
        /*001a*/ 	.short	0x0064
        /*001c*/ 	.short	0x0082
	.zero		2


//--------------------- .nv.info                  --------------------------
	.section	.nv.info,"",@"SHT_CUDA_INFO"
	.align	4


	//----- nvinfo : EIATTR_REGCOUNT
	.align		4
        /*0000*/ 	.byte	0x04, 0x2f
        /*0002*/ 	.short	(.L_1 - .L_0)
	.align		4
.L_0:
        /*0004*/ 	.word	index@(_Z7reduce1PfS_)
        /*0008*/ 	.word	0x0000000a


	//----- nvinfo : EIATTR_FRAME_SIZE
	.align		4
.L_1:
        /*000c*/ 	.byte	0x04, 0x11
        /*000e*/ 	.short	(.L_3 - .L_2)
	.align		4
.L_2:
        /*0010*/ 	.word	index@(_Z7reduce1PfS_)
        /*0014*/ 	.word	0x00000000


	//----- nvinfo : EIATTR_MIN_STACK_SIZE
	.align		4
.L_3:
        /*0018*/ 	.byte	0x04, 0x12
        /*001a*/ 	.short	(.L_5 - .L_4)
	.align		4
.L_4:
        /*001c*/ 	.word	index@(_Z7reduce1PfS_)
        /*0020*/ 	.word	0x00000000
.L_5:


//--------------------- .nv.compat                --------------------------
	.section	.nv.compat,"",@"SHT_CUDA_COMPAT_INFO"
	.align	4
        /*0000*/ 	.byte	0x02, 0x09, 0x00, 0x00, 0x02, 0x02, 0x01, 0x00, 0x02, 0x05, 0x05, 0x00, 0x03, 0x07, 0x01, 0x01
        /*0010*/ 	.byte	0x02, 0x03, 0x00, 0x00, 0x02, 0x06, 0x01, 0x00, 0x04, 0x0b, 0x08, 0x00, 0x09, 0x00, 0x00, 0x00
        /*0020*/ 	.byte	0x00, 0x00, 0x00, 0x00


//--------------------- .nv.info._Z7reduce1PfS_   --------------------------
	.section	.nv.info._Z7reduce1PfS_,"",@"SHT_CUDA_INFO"
	.sectionflags	@""
	.align	4


	//----- nvinfo : EIATTR_CUDA_API_VERSION
	.align		4
        /*0000*/ 	.byte	0x04, 0x37
        /*0002*/ 	.short	(.L_7 - .L_6)
.L_6:
        /*0004*/ 	.word	0x00000082


	//----- nvinfo : EIATTR_KPARAM_INFO
	.align		4
.L_7:
        /*0008*/ 	.byte	0x04, 0x17
        /*000a*/ 	.short	(.L_9 - .L_8)
.L_8:
        /*000c*/ 	.word	0x00000000
        /*0010*/ 	.short	0x0001
        /*0012*/ 	.short	0x0008
        /*0014*/ 	.byte	0x00, 0xf5, 0x21, 0x00


	//----- nvinfo : EIATTR_KPARAM_INFO
	.align		4
.L_9:
        /*0018*/ 	.byte	0x04, 0x17
        /*001a*/ 	.short	(.L_11 - .L_10)
.L_10:
        /*001c*/ 	.word	0x00000000
        /*0020*/ 	.short	0x0000
        /*0022*/ 	.short	0x0000
        /*0024*/ 	.byte	0x00, 0xf5, 0x21, 0x00


	//----- nvinfo : EIATTR_SPARSE_MMA_MASK
	.align		4
.L_11:
        /*0028*/ 	.byte	0x03, 0x50
        /*002a*/ 	.short	0x0000


	//----- nvinfo : EIATTR_MAXREG_COUNT
	.align		4
        /*002c*/ 	.byte	0x03, 0x1b
        /*002e*/ 	.short	0x00ff


	//----- nvinfo : EIATTR_NUM_BARRIERS
	.align		4
        /*0030*/ 	.byte	0x02, 0x4c
        /*0032*/ 	.byte	0x01
	.zero		1


	//----- nvinfo : EIATTR_MERCURY_ISA_VERSION
	.align		4
        /*0034*/ 	.byte	0x03, 0x5f
        /*0036*/ 	.short	0x0101


	//----- nvinfo : EIATTR_VRC_CTA_INIT_COUNT
	.align		4
        /*0038*/ 	.byte	0x02, 0x4a
	.zero		1
	.zero		1


	//----- nvinfo : EIATTR_EXIT_INSTR_OFFSETS
	.align		4
        /*003c*/ 	.byte	0x04, 0x1c
        /*003e*/ 	.short	(.L_13 - .L_12)


	//   ....[0]....
.L_12:
        /*0040*/ 	.word	0x00000280


	//   ....[1]....
        /*0044*/ 	.word	0x00000300


	//----- nvinfo : EIATTR_CBANK_PARAM_SIZE
	.align		4
.L_13:
        /*0048*/ 	.byte	0x03, 0x19
        /*004a*/ 	.short	0x0010


	//----- nvinfo : EIATTR_PARAM_CBANK
	.align		4
        /*004c*/ 	.byte	0x04, 0x0a
        /*004e*/ 	.short	(.L_15 - .L_14)
	.align		4
.L_14:
        /*0050*/ 	.word	index@(.nv.constant0._Z7reduce1PfS_)
        /*0054*/ 	.short	0x0380
        /*0056*/ 	.short	0x0010


	//----- nvinfo : EIATTR_SW_WAR
	.align		4
.L_15:
        /*0058*/ 	.byte	0x04, 0x36
        /*005a*/ 	.short	(.L_17 - .L_16)
.L_16:
        /*005c*/ 	.word	0x00000008
.L_17:


//--------------------- .nv.callgraph             --------------------------
	.section	.nv.callgraph,"",@"SHT_CUDA_CALLGRAPH"
	.align	4
	.sectionentsize	8
	.align		4
        /*0000*/ 	.word	0x00000000
	.align		4
        /*0004*/ 	.word	0xffffffff
	.align		4
        /*0008*/ 	.word	0x00000000
	.align		4
        /*000c*/ 	.word	0xfffffffe
	.align		4
        /*0010*/ 	.word	0x00000000
	.align		4
        /*0014*/ 	.word	0xfffffffd
	.align		4
        /*0018*/ 	.word	0x00000000
	.align		4
        /*001c*/ 	.word	0xfffffffc


//--------------------- .text._Z7reduce1PfS_      --------------------------
	.section	.text._Z7reduce1PfS_,"ax",@progbits
	.align	128
        .global         _Z7reduce1PfS_
        .type           _Z7reduce1PfS_,@function
        .size           _Z7reduce1PfS_,(.L_x_3 - _Z7reduce1PfS_)
        .other          _Z7reduce1PfS_,@"STO_CUDA_ENTRY STV_DEFAULT"
_Z7reduce1PfS_:
.text._Z7reduce1PfS_:
[----:B------:R-:W-:Y:S01]  /*0000*/  LDC R1, c[0x0][0x37c] ;  /* 0x0000df00ff017b82 */ /* 0x000fe20000000800 */
[----:B------:R-:W0:Y:S01]  /*0010*/  S2R R7, SR_CTAID.X ;  /* 0x0000000000077919 */ /* 0x000e220000002500 */
[----:B------:R-:W0:Y:S01]  /*0020*/  LDCU UR10, c[0x0][0x360] ;  /* 0x00006c00ff0a77ac */ /* 0x000e220008000800 */
[----:B------:R-:W1:Y:S01]  /*0030*/  S2R R4, SR_TID.X ;  /* 0x0000000000047919 */ /* 0x000e620000002100 */
[----:B------:R-:W2:Y:S01]  /*0040*/  LDCU.64 UR4, c[0x0][0x380] ;  /* 0x00007000ff0477ac */ /* 0x000ea20008000a00 */
[----:B------:R-:W3:Y:S01]  /*0050*/  LDCU.64 UR8, c[0x0][0x358] ;  /* 0x00006b00ff0877ac */ /* 0x000ee20008000a00 */
[----:B0-----:R-:W-:-:S05]  /*0060*/  IMAD R3, R7, UR10, RZ ;  /* 0x0000000a07037c24 */ /* 0x001fca000f8e02ff */
[----:B-1----:R-:W-:-:S05]  /*0070*/  IADD3 R0, P0, PT, R3, R4, RZ ;  /* 0x0000000403007210 */ /* 0x002fca0007f1e0ff */
[----:B------:R-:W-:Y:S01]  /*0080*/  IMAD.X R3, RZ, RZ, RZ, P0 ;  /* 0x000000ffff037224 */ /* 0x000fe200000e06ff */
[----:B--2---:R-:W-:-:S04]  /*0090*/  LEA R2, P0, R0, UR4, 0x2 ;  /* 0x0000000400027c11 */ /* 0x004fc8000f8010ff */
[----:B------:R-:W-:-:S05]  /*00a0*/  LEA.HI.X R3, R0, UR5, R3, 0x2, P0 ;  /* 0x0000000500037c11 */ /* 0x000fca00080f1403 */
[----:B---3--:R-:W2:Y:S01]  /*00b0*/  LDG.E R2, desc[UR8][R2.64] ;  /* 0x0000000802027981 */ /* 0x008ea2000c1e1900 */
[----:B------:R-:W0:Y:S01]  /*00c0*/  S2UR UR5, SR_CgaCtaId ;  /* 0x00000000000579c3 */ /* 0x000e220000008800 */
[----:B------:R-:W-:Y:S01]  /*00d0*/  UMOV UR4, 0x400 ;  /* 0x0000040000047882 */ /* 0x000fe20000000000 */
[----:B------:R-:W-:Y:S01]  /*00e0*/  UISETP.GE.U32.AND UP0, UPT, UR10, 0x2, UPT ;  /* 0x000000020a00788c */ /* 0x000fe2000bf06070 */
[----:B------:R-:W-:Y:S01]  /*00f0*/  ISETP.NE.AND P1, PT, R4, RZ, PT ;  /* 0x000000ff0400720c */ /* 0x000fe20003f25270 */
[----:B0-----:R-:W-:-:S06]  /*0100*/  ULEA UR4, UR5, UR4, 0x18 ;  /* 0x0000000405047291 */ /* 0x001fcc000f8ec0ff */
[----:B------:R-:W-:-:S05]  /*0110*/  LEA R5, R4, UR4, 0x2 ;  /* 0x0000000404057c11 */ /* 0x000fca000f8e10ff */
[----:B--2---:R0:W-:Y:S01]  /*0120*/  STS [R5], R2 ;  /* 0x0000000205007388 */ /* 0x0041e20000000800 */
[----:B------:R-:W-:Y:S06]  /*0130*/  BAR.SYNC.DEFER_BLOCKING 0x0 ;  /* 0x0000000000007b1d */ /* 0x000fec0000010000 */
[----:B------:R-:W-:Y:S05]  /*0140*/  BRA.U !UP0, `(.L_x_0) ;  /* 0x00000001084c7547 */ /* 0x000fea000b800000 */
[----:B------:R-:W-:-:S05]  /*0150*/  UMOV UR5, 0x1 ;  /* 0x0000000100057882 */ /* 0x000fca0000000000 */
.L_x_1:
[----:B------:R-:W-:-:S04]  /*0160*/  USHF.L.U32 UR7, UR5, 0x1, URZ ;  /* 0x0000000105077899 */ /* 0x000fc800080006ff */
[----:B------:R-:W-:Y:S02]  /*0170*/  UIADD3 UR6, UPT, UPT, UR7, -0x1, URZ ;  /* 0xffffffff07067890 */ /* 0x000fe4000fffe0ff */
[----:B------:R-:W-:Y:S02]  /*0180*/  UISETP.GE.U32.AND UP0, UPT, UR7, UR10, UPT ;  /* 0x0000000a0700728c */ /* 0x000fe4000bf06070 */
[----:B------:R-:W-:-:S04]  /*0190*/  ULOP3.LUT UR6, UR7, UR6, URZ, 0xc, !UPT ;  /* 0x0000000607067292 */ /* 0x000fc8000f8e0cff */
[----:B------:R-:W-:-:S04]  /*01a0*/  UPOPC UR6, UR6 ;  /* 0x00000006000672bf */ /* 0x000fc80008000000 */
[----:B------:R-:W-:-:S06]  /*01b0*/  USHF.R.U32.HI UR6, URZ, UR6, UR10 ;  /* 0x00000006ff067299 */ /* 0x000fcc000801160a */
[----:B------:R-:W-:-:S13]  /*01c0*/  ISETP.GE.U32.AND P0, PT, R4, UR6, PT ;  /* 0x0000000604007c0c */ /* 0x000fda000bf06070 */
[----:B-1----:R-:W-:-:S04]  /*01d0*/  @!P0 IMAD R0, R4, UR7, RZ ;  /* 0x0000000704008c24 */ /* 0x002fc8000f8e02ff */
[C---:B0-----:R-:W-:Y:S01]  /*01e0*/  @!P0 VIADD R2, R0.reuse, UR5 ;  /* 0x0000000500028c36 */ /* 0x041fe20008000000 */
[----:B------:R-:W-:Y:S01]  /*01f0*/  @!P0 LEA R0, R0, UR4, 0x2 ;  /* 0x0000000400008c11 */ /* 0x000fe2000f8e10ff */
[----:B------:R-:W-:-:S03]  /*0200*/  UMOV UR5, UR7 ;  /* 0x0000000700057c82 */ /* 0x000fc60008000000 */
[----:B------:R-:W-:Y:S01]  /*0210*/  @!P0 LEA R2, R2, UR4, 0x2 ;  /* 0x0000000402028c11 */ /* 0x000fe2000f8e10ff */
[----:B------:R-:W-:Y:S05]  /*0220*/  @!P0 LDS R3, [R0] ;  /* 0x0000000000038984 */ /* 0x000fea0000000800 */
[----:B------:R-:W0:Y:S02]  /*0230*/  @!P0 LDS R2, [R2] ;  /* 0x0000000002028984 */ /* 0x000e240000000800 */
[----:B0-----:R-:W-:-:S05]  /*0240*/  @!P0 FADD R3, R2, R3 ;  /* 0x0000000302038221 */ /* 0x001fca0000000000 */
[----:B------:R1:W-:Y:S01]  /*0250*/  @!P0 STS [R0], R3 ;  /* 0x0000000300008388 */ /* 0x0003e20000000800 */
[----:B------:R-:W-:Y:S06]  /*0260*/  BAR.SYNC.DEFER_BLOCKING 0x0 ;  /* 0x0000000000007b1d */ /* 0x000fec0000010000 */
[----:B------:R-:W-:Y:S05]  /*0270*/  BRA.U !UP0, `(.L_x_1) ;  /* 0xfffffffd08b87547 */ /* 0x000fea000b83ffff */
.L_x_0:
[----:B------:R-:W-:Y:S05]  /*0280*/  @P1 EXIT ;  /* 0x000000000000194d */ /* 0x000fea0003800000 */
[----:B------:R-:W2:Y:S01]  /*0290*/  S2UR UR5, SR_CgaCtaId ;  /* 0x00000000000579c3 */ /* 0x000ea20000008800 */
[----:B------:R-:W-:-:S07]  /*02a0*/  UMOV UR4, 0x400 ;  /* 0x0000040000047882 */ /* 0x000fce0000000000 */
[----:B01----:R-:W0:Y:S01]  /*02b0*/  LDC.64 R2, c[0x0][0x388] ;  /* 0x0000e200ff027b82 */ /* 0x003e220000000a00 */
[----:B--2---:R-:W-:Y:S01]  /*02c0*/  ULEA UR4, UR5, UR4, 0x18 ;  /* 0x0000000405047291 */ /* 0x004fe2000f8ec0ff */
[----:B0-----:R-:W-:-:S08]  /*02d0*/  IMAD.WIDE.U32 R2, R7, 0x4, R2 ;  /* 0x0000000407027825 */ /* 0x001fd000078e0002 */
[----:B------:R-:W0:Y:S04]  /*02e0*/  LDS R5, [UR4] ;  /* 0x00000004ff057984 */ /* 0x000e280008000800 */
[----:B0-----:R-:W-:Y:S01]  /*02f0*/  STG.E desc[UR8][R2.64], R5 ;  /* 0x0000000502007986 */ /* 0x001fe2000c101908 */
[----:B------:R-:W-:Y:S05]  /*0300*/  EXIT ;  /* 0x000000000000794d */ /* 0x000fea0003800000 */
.L_x_2:
[----:B------:R-:W-:-:S00]  /*0310*/  BRA `(.L_x_2) ;  /* 0xfffffffc00fc7947 */ /* 0x000fc0000383ffff */
[----:B------:R-:W-:-:S00]  /*0320*/  NOP ;  /* 0x0000000000007918 */ /* 0x000fc00000000000 */
        /* <DEDUP_REMOVED lines=13> */
.L_x_3:


//--------------------- .nv.shared._Z7reduce1PfS_ --------------------------
	.section	.nv.shared._Z7reduce1PfS_,"aw",@nobits
	.sectionflags	@""
	.align	4
.nv.shared._Z7reduce1PfS_:
	.zero		2048


//--------------------- .nv.shared.reserved.0     --------------------------
	.section	.nv.shared.reserved.0,"aw",@nobits
	.weak		__nv_reservedSMEM_offset_0_alias
	.size		__nv_reservedSMEM_offset_0_alias, 0, 64
	.other		__nv_reservedSMEM_offset_0_alias,@"STO_CUDA_RESERVED_SHARED STV_DEFAULT"
__nv_reservedSMEM_offset_0_alias:
	.zero		0
	.zero		64


//--------------------- .nv.constant0._Z7reduce1PfS_ --------------------------
	.section	.nv.constant0._Z7reduce1PfS_,"a",@progbits
	.sectionflags	@""
	.align	4
.nv.constant0._Z7reduce1PfS_:
	.zero		912


//--------------------- SYMBOLS --------------------------

	.type		.nv.reservedSmem.offset0,@object
	.size		.nv.reservedSmem.offset0,0x4
	.type		.nv.reservedSmem.cap,@object
	.size		.nv.reservedSmem.cap,0x4
